//
// Generated by NVIDIA NVVM Compiler
//
// Compiler Build ID: CL-36424714
// Cuda compilation tools, release 13.0, V13.0.88
// Based on NVVM 20.0.0
//

.version 9.0
.target sm_100
.address_size 64

	// .globl	_Z14ArrayAddKernelPfS_S_

.visible .entry _Z14ArrayAddKernelPfS_S_(
	.param .u64 .ptr .align 1 _Z14ArrayAddKernelPfS_S__param_0,
	.param .u64 .ptr .align 1 _Z14ArrayAddKernelPfS_S__param_1,
	.param .u64 .ptr .align 1 _Z14ArrayAddKernelPfS_S__param_2
)
{
	.reg .b32 	%r<2>;
	.reg .b32 	%f<4>;
	.reg .b64 	%rd<11>;

	ld.param.u64 	%rd1, [_Z14ArrayAddKernelPfS_S__param_0];
	ld.param.u64 	%rd2, [_Z14ArrayAddKernelPfS_S__param_1];
	ld.param.u64 	%rd3, [_Z14ArrayAddKernelPfS_S__param_2];
	cvta.to.global.u64 	%rd4, %rd3;
	cvta.to.global.u64 	%rd5, %rd2;
	cvta.to.global.u64 	%rd6, %rd1;
	mov.u32 	%r1, %tid.x;
	mul.wide.u32 	%rd7, %r1, 4;
	add.s64 	%rd8, %rd6, %rd7;
	ld.global.f32 	%f1, [%rd8];
	add.s64 	%rd9, %rd5, %rd7;
	ld.global.f32 	%f2, [%rd9];
	add.f32 	%f3, %f1, %f2;
	add.s64 	%rd10, %rd4, %rd7;
	st.global.f32 	[%rd10], %f3;
	ret;

}


// ===== COMPILED SASS (sm_100) =====

	.target	sm_100

	.elftype	@"ET_EXEC"


//--------------------- .note.nv.tkinfo           --------------------------
	.section	.note.nv.tkinfo,"",@"SHT_NOTE"
	.sectionflags	@"SHF_NOTE_NV_TKINFO"
	.tkinfo
        /*0018*/ 	.word	0x00000002
        /*0030*/ 	.string	""
        /*0030*/ 	.string	"ptxas"
        /*0030*/ 	.string	"Cuda compilation tools, release 13.0, V13.0.88"
        /*0030*/ 	.string	"Build cuda_13.0.r13.0/compiler.36424714_0"
        /*0030*/ 	.string	"-arch sm_100 -m 64 "



//--------------------- .note.nv.cuinfo           --------------------------
	.section	.note.nv.cuinfo,"",@"SHT_NOTE"
	.sectionflags	@"SHF_NOTE_NV_CUINFO"
        /*0018*/ 	.short	0x0002
        /*001a*/ 	.short	0x0064
        /*001c*/ 	.short	0x0082
	.zero		2


//--------------------- .nv.info                  --------------------------
	.section	.nv.info,"",@"SHT_CUDA_INFO"
	.align	4


	//----- nvinfo : EIATTR_REGCOUNT
	.align		4
        /*0000*/ 	.byte	0x04, 0x2f
        /*0002*/ 	.short	(.L_1 - .L_0)
	.align		4
.L_0:
        /*0004*/ 	.word	index@(_Z14ArrayAddKernelPfS_S_)
        /*0008*/ 	.word	0x0000000c


	//----- nvinfo : EIATTR_FRAME_SIZE
	.align		4
.L_1:
        /*000c*/ 	.byte	0x04, 0x11
        /*000e*/ 	.short	(.L_3 - .L_2)
	.align		4
.L_2:
        /*0010*/ 	.word	index@(_Z14ArrayAddKernelPfS_S_)
        /*0014*/ 	.word	0x00000000


	//----- nvinfo : EIATTR_MIN_STACK_SIZE
	.align		4
.L_3:
        /*0018*/ 	.byte	0x04, 0x12
        /*001a*/ 	.short	(.L_5 - .L_4)
	.align		4
.L_4:
        /*001c*/ 	.word	index@(_Z14ArrayAddKernelPfS_S_)
        /*0020*/ 	.word	0x00000000
.L_5:


//--------------------- .nv.compat                --------------------------
	.section	.nv.compat,"",@"SHT_CUDA_COMPAT_INFO"
	.align	4
        /*0000*/ 	.byte	0x02, 0x09, 0x00, 0x00, 0x02, 0x02, 0x01, 0x00, 0x02, 0x05, 0x05, 0x00, 0x03, 0x07, 0x01, 0x01
        /*0010*/ 	.byte	0x02, 0x03, 0x00, 0x00, 0x02, 0x06, 0x01, 0x00, 0x04, 0x0b, 0x08, 0x00, 0x09, 0x00, 0x00, 0x00
        /*0020*/ 	.byte	0x00, 0x00, 0x00, 0x00


//--------------------- .nv.info._Z14ArrayAddKernelPfS_S_ --------------------------
	.section	.nv.info._Z14ArrayAddKernelPfS_S_,"",@"SHT_CUDA_INFO"
	.sectionflags	@""
	.align	4


	//----- nvinfo : EIATTR_CUDA_API_VERSION
	.align		4
        /*0000*/ 	.byte	0x04, 0x37
        /*0002*/ 	.short	(.L_7 - .L_6)
.L_6:
        /*0004*/ 	.word	0x00000082


	//----- nvinfo : EIATTR_KPARAM_INFO
	.align		4
.L_7:
        /*0008*/ 	.byte	0x04, 0x17
        /*000a*/ 	.short	(.L_9 - .L_8)
.L_8:
        /*000c*/ 	.word	0x00000000
        /*0010*/ 	.short	0x0002
        /*0012*/ 	.short	0x0010
        /*0014*/ 	.byte	0x00, 0xf5, 0x21, 0x00


	//----- nvinfo : EIATTR_KPARAM_INFO
	.align		4
.L_9:
        /*0018*/ 	.byte	0x04, 0x17
        /*001a*/ 	.short	(.L_11 - .L_10)
.L_10:
        /*001c*/ 	.word	0x00000000
        /*0020*/ 	.short	0x0001
        /*0022*/ 	.short	0x0008
        /*0024*/ 	.byte	0x00, 0xf5, 0x21, 0x00


	//----- nvinfo : EIATTR_KPARAM_INFO
	.align		4
.L_11:
        /*0028*/ 	.byte	0x04, 0x17
        /*002a*/ 	.short	(.L_13 - .L_12)
.L_12:
        /*002c*/ 	.word	0x00000000
        /*0030*/ 	.short	0x0000
        /*0032*/ 	.short	0x0000
        /*0034*/ 	.byte	0x00, 0xf5, 0x21, 0x00


	//----- nvinfo : EIATTR_SPARSE_MMA_MASK
	.align		4
.L_13:
        /*0038*/ 	.byte	0x03, 0x50
        /*003a*/ 	.short	0x0000


	//----- nvinfo : EIATTR_MAXREG_COUNT
	.align		4
        /*003c*/ 	.byte	0x03, 0x1b
        /*003e*/ 	.short	0x00ff


	//----- nvinfo : EIATTR_MERCURY_ISA_VERSION
	.align		4
        /*0040*/ 	.byte	0x03, 0x5f
        /*0042*/ 	.short	0x0101


	//----- nvinfo : EIATTR_VRC_CTA_INIT_COUNT
	.align		4
        /*0044*/ 	.byte	0x02, 0x4a
	.zero		1
	.zero		1


	//----- nvinfo : EIATTR_EXIT_INSTR_OFFSETS
	.align		4
        /*0048*/ 	.byte	0x04, 0x1c
        /*004a*/ 	.short	(.L_15 - .L_14)


	//   ....[0]....
.L_14:
        /*004c*/ 	.word	0x000000d0


	//----- nvinfo : EIATTR_CBANK_PARAM_SIZE
	.align		4
.L_15:
        /*0050*/ 	.byte	0x03, 0x19
        /*0052*/ 	.short	0x0018


	//----- nvinfo : EIATTR_PARAM_CBANK
	.align		4
        /*0054*/ 	.byte	0x04, 0x0a
        /*0056*/ 	.short	(.L_17 - .L_16)
	.align		4
.L_16:
        /*0058*/ 	.word	index@(.nv.constant0._Z14ArrayAddKernelPfS_S_)
        /*005c*/ 	.short	0x0380
        /*005e*/ 	.short	0x0018


	//----- nvinfo : EIATTR_SW_WAR
	.align		4
.L_17:
        /*0060*/ 	.byte	0x04, 0x36
        /*0062*/ 	.short	(.L_19 - .L_18)
.L_18:
        /*0064*/ 	.word	0x00000008
.L_19:


//--------------------- .nv.callgraph             --------------------------
	.section	.nv.callgraph,"",@"SHT_CUDA_CALLGRAPH"
	.align	4
	.sectionentsize	8
	.align		4
        /*0000*/ 	.word	0x00000000
	.align		4
        /*0004*/ 	.word	0xffffffff
	.align		4
        /*0008*/ 	.word	0x00000000
	.align		4
        /*000c*/ 	.word	0xfffffffe
	.align		4
        /*0010*/ 	.word	0x00000000
	.align		4
        /*0014*/ 	.word	0xfffffffd
	.align		4
        /*0018*/ 	.word	0x00000000
	.align		4
        /*001c*/ 	.word	0xfffffffc


//--------------------- .text._Z14ArrayAddKernelPfS_S_ --------------------------
	.section	.text._Z14ArrayAddKernelPfS_S_,"ax",@progbits
	.align	128
        .global         _Z14ArrayAddKernelPfS_S_
        .type           _Z14ArrayAddKernelPfS_S_,@function
        .size           _Z14ArrayAddKernelPfS_S_,(.L_x_1 - _Z14ArrayAddKernelPfS_S_)
        .other          _Z14ArrayAddKernelPfS_S_,@"STO_CUDA_ENTRY STV_DEFAULT"
_Z14ArrayAddKernelPfS_S_:
.text._Z14ArrayAddKernelPfS_S_:
[----:B------:R-:W-:Y:S01]  /*0000*/  LDC R1, c[0x0][0x37c] ;  /* 0x0000df00ff017b82 */ /* 0x000fe20000000800 */
[----:B------:R-:W0:Y:S07]  /*0010*/  S2R R9, SR_TID.X ;  /* 0x0000000000097919 */ /* 0x000e2e0000002100 */
[----:B------:R-:W0:Y:S01]  /*0020*/  LDC.64 R2, c[0x0][0x380] ;  /* 0x0000e000ff027b82 */ /* 0x000e220000000a00 */
[----:B------:R-:W1:Y:S07]  /*0030*/  LDCU.64 UR4, c[0x0][0x358] ;  /* 0x00006b00ff0477ac */ /* 0x000e6e0008000a00 */
[----:B------:R-:W2:Y:S08]  /*0040*/  LDC.64 R4, c[0x0][0x388] ;  /* 0x0000e200ff047b82 */ /* 0x000eb00000000a00 */
[----:B------:R-:W3:Y:S01]  /*0050*/  LDC.64 R6, c[0x0][0x390] ;  /* 0x0000e400ff067b82 */ /* 0x000ee20000000a00 */
[----:B0-----:R-:W-:-:S04]  /*0060*/  IMAD.WIDE.U32 R2, R9, 0x4, R2 ;  /* 0x0000000409027825 */ /* 0x001fc800078e0002 */
[C---:B--2---:R-:W-:Y:S02]  /*0070*/  IMAD.WIDE.U32 R4, R9.reuse, 0x4, R4 ;  /* 0x0000000409047825 */ /* 0x044fe400078e0004 */
[----:B-1----:R-:W2:Y:S04]  /*0080*/  LDG.E R2, desc[UR4][R2.64] ;  /* 0x0000000402027981 */ /* 0x002ea8000c1e1900 */
[----:B------:R-:W2:Y:S01]  /*0090*/  LDG.E R5, desc[UR4][R4.64] ;  /* 0x0000000404057981 */ /* 0x000ea2000c1e1900 */
[----:B---3--:R-:W-:-:S04]  /*00a0*/  IMAD.WIDE.U32 R6, R9, 0x4, R6 ;  /* 0x0000000409067825 */ /* 0x008fc800078e0006 */
[----:B--2---:R-:W-:-:S05]  /*00b0*/  FADD R9, R2, R5 ;  /* 0x0000000502097221 */ /* 0x004fca0000000000 */
[----:B------:R-:W-:Y:S01]  /*00c0*/  STG.E desc[UR4][R6.64], R9 ;  /* 0x0000000906007986 */ /* 0x000fe2000c101904 */
[----:B------:R-:W-:Y:S05]  /*00d0*/  EXIT ;  /* 0x000000000000794d */ /* 0x000fea0003800000 */
.L_x_0:
[----:B------:R-:W-:-:S00]  /*00e0*/  BRA `(.L_x_0) ;  /* 0xfffffffc00fc7947 */ /* 0x000fc0000383ffff */
[----:B------:R-:W-:-:S00]  /*00f0*/  NOP ;  /* 0x0000000000007918 */ /* 0x000fc00000000000 */
        /* <DEDUP_REMOVED lines=8> */
.L_x_1:


//--------------------- .nv.shared.reserved.0     --------------------------
	.section	.nv.shared.reserved.0,"aw",@nobits
	.weak		__nv_reservedSMEM_offset_0_alias
	.size		__nv_reservedSMEM_offset_0_alias, 0, 64
	.other		__nv_reservedSMEM_offset_0_alias,@"STO_CUDA_RESERVED_SHARED STV_DEFAULT"
__nv_reservedSMEM_offset_0_alias:
	.zero		0
	.zero		64


//--------------------- .nv.constant0._Z14ArrayAddKernelPfS_S_ --------------------------
	.section	.nv.constant0._Z14ArrayAddKernelPfS_S_,"a",@progbits
	.sectionflags	@""
	.align	4
.nv.constant0._Z14ArrayAddKernelPfS_S_:
	.zero		920


//--------------------- SYMBOLS --------------------------

	.type		.nv.reservedSmem.offset0,@object
	.size		.nv.reservedSmem.offset0,0x4
